	.headerflags	@"EF_CUDA_TEXMODE_UNIFIED EF_CUDA_64BIT_ADDRESS EF_CUDA_ACCELERATORS EF_CUDA_SM90 EF_CUDA_VIRTUAL_SM(EF_CUDA_SM90)"
	.elftype	@"ET_EXEC"


//--------------------- .nv.info                  --------------------------
	.section	.nv.info,"",@"SHT_CUDA_INFO"
	.align	4


	//----- nvinfo : EIATTR_REGCOUNT
	.align		4
        /*0000*/ 	.byte	0x04, 0x2f
        /*0002*/ 	.short	(.L_1 - .L_0)
	.align		4
.L_0:
        /*0004*/ 	.word	index@(triton_mm)
        /*0008*/ 	.word	0x0000003a


	//----- nvinfo : EIATTR_MIN_STACK_SIZE
	.align		4
.L_1:
        /*000c*/ 	.byte	0x04, 0x12
        /*000e*/ 	.short	(.L_3 - .L_2)
	.align		4
.L_2:
        /*0010*/ 	.word	index@(triton_mm)
        /*0014*/ 	.word	0x00000000


	//----- nvinfo : EIATTR_FRAME_SIZE
	.align		4
.L_3:
        /*0018*/ 	.byte	0x04, 0x11
        /*001a*/ 	.short	(.L_5 - .L_4)
	.align		4
.L_4:
        /*001c*/ 	.word	index@(triton_mm)
        /*0020*/ 	.word	0x00000000


	//----- nvinfo : EIATTR_MIN_STACK_SIZE
	.align		4
.L_5:
        /*0024*/ 	.byte	0x04, 0x12
        /*0026*/ 	.short	(.L_7 - .L_6)
	.align		4
.L_6:
        /*0028*/ 	.word	index@(triton_mm)
        /*002c*/ 	.word	0x00000000
.L_7:


//--------------------- .nv.info.triton_mm        --------------------------
	.section	.nv.info.triton_mm,"",@"SHT_CUDA_INFO"
	.sectionflags	@""
	.align	4


	//----- nvinfo : EIATTR_CUDA_API_VERSION
	.align		4
        /*0000*/ 	.byte	0x04, 0x37
        /*0002*/ 	.short	(.L_9 - .L_8)
.L_8:
        /*0004*/ 	.word	0x0000007c


	//----- nvinfo : EIATTR_KPARAM_INFO
	.align		4
.L_9:
        /*0008*/ 	.byte	0x04, 0x17
        /*000a*/ 	.short	(.L_11 - .L_10)
.L_10:
        /*000c*/ 	.word	0x00000000
        /*0010*/ 	.short	0x0003
        /*0012*/ 	.short	0x0018
        /*0014*/ 	.byte	0x00, 0xf0, 0x11, 0x00


	//----- nvinfo : EIATTR_KPARAM_INFO
	.align		4
.L_11:
        /*0018*/ 	.byte	0x04, 0x17
        /*001a*/ 	.short	(.L_13 - .L_12)
.L_12:
        /*001c*/ 	.word	0x00000000
        /*0020*/ 	.short	0x0002
        /*0022*/ 	.short	0x0010
        /*0024*/ 	.byte	0x00, 0xf0, 0x21, 0x00


	//----- nvinfo : EIATTR_KPARAM_INFO
	.align		4
.L_13:
        /*0028*/ 	.byte	0x04, 0x17
        /*002a*/ 	.short	(.L_15 - .L_14)
.L_14:
        /*002c*/ 	.word	0x00000000
        /*0030*/ 	.short	0x0001
        /*0032*/ 	.short	0x0008
        /*0034*/ 	.byte	0x00, 0xf0, 0x21, 0x00


	//----- nvinfo : EIATTR_KPARAM_INFO
	.align		4
.L_15:
        /*0038*/ 	.byte	0x04, 0x17
        /*003a*/ 	.short	(.L_17 - .L_16)
.L_16:
        /*003c*/ 	.word	0x00000000
        /*0040*/ 	.short	0x0000
        /*0042*/ 	.short	0x0000
        /*0044*/ 	.byte	0x00, 0xf0, 0x21, 0x00


	//----- nvinfo : EIATTR_SPARSE_MMA_MASK
	.align		4
.L_17:
        /*0048*/ 	.byte	0x03, 0x50
        /*004a*/ 	.short	0x0000


	//----- nvinfo : EIATTR_MAXREG_COUNT
	.align		4
        /*004c*/ 	.byte	0x03, 0x1b
        /*004e*/ 	.short	0x00ff


	//----- nvinfo : EIATTR_COOP_GROUP_MASK_REGIDS
	.align		4
        /*0050*/ 	.byte	0x04, 0x29
        /*0052*/ 	.short	(.L_19 - .L_18)


	//   ....[0]....
.L_18:
        /*0054*/ 	.word	0xffffffff


	//----- nvinfo : EIATTR_COOP_GROUP_INSTR_OFFSETS
	.align		4
.L_19:
        /*0058*/ 	.byte	0x04, 0x28
        /*005a*/ 	.short	(.L_21 - .L_20)


	//   ....[0]....
.L_20:
        /*005c*/ 	.word	0x00000b20


	//----- nvinfo : EIATTR_EXIT_INSTR_OFFSETS
	.align		4
.L_21:
        /*0060*/ 	.byte	0x04, 0x1c
        /*0062*/ 	.short	(.L_23 - .L_22)


	//   ....[0]....
.L_22:
        /*0064*/ 	.word	0x00000040


	//   ....[1]....
        /*0068*/ 	.word	0x000012d0


	//   ....[2]....
        /*006c*/ 	.word	0x00001320


	//----- nvinfo : EIATTR_MAX_THREADS
	.align		4
.L_23:
        /*0070*/ 	.byte	0x04, 0x05
        /*0072*/ 	.short	(.L_25 - .L_24)
.L_24:
        /*0074*/ 	.word	0x00000100
        /*0078*/ 	.word	0x00000001
        /*007c*/ 	.word	0x00000001


	//----- nvinfo : EIATTR_CBANK_PARAM_SIZE
	.align		4
.L_25:
        /*0080*/ 	.byte	0x03, 0x19
        /*0082*/ 	.short	0x001c


	//----- nvinfo : EIATTR_PARAM_CBANK
	.align		4
        /*0084*/ 	.byte	0x04, 0x0a
        /*0086*/ 	.short	(.L_27 - .L_26)
	.align		4
.L_26:
        /*0088*/ 	.word	index@(.nv.constant0.triton_mm)
        /*008c*/ 	.short	0x0210
        /*008e*/ 	.short	0x001c


	//----- nvinfo : EIATTR_SW_WAR
	.align		4
.L_27:
        /*0090*/ 	.byte	0x04, 0x36
        /*0092*/ 	.short	(.L_29 - .L_28)
.L_28:
        /*0094*/ 	.word	0x00000008
.L_29:


//--------------------- .nv.callgraph             --------------------------
	.section	.nv.callgraph,"",@"SHT_CUDA_CALLGRAPH"
	.align	4
	.sectionentsize	8
	.align		4
        /*0000*/ 	.word	0x00000000
	.align		4
        /*0004*/ 	.word	0xffffffff
	.align		4
        /*0008*/ 	.word	0x00000000
	.align		4
        /*000c*/ 	.word	0xfffffffe
	.align		4
        /*0010*/ 	.word	0x00000000
	.align		4
        /*0014*/ 	.word	0xfffffffd
	.align		4
        /*0018*/ 	.word	0x00000000
	.align		4
        /*001c*/ 	.word	0xfffffffc


//--------------------- .text.triton_mm           --------------------------
	.section	.text.triton_mm,"ax",@progbits
	.sectionflags	@"SHF_BARRIERS=1"
	.align	128
        .global         triton_mm
        .type           triton_mm,@function
        .size           triton_mm,(.L_x_2 - triton_mm)
        .other          triton_mm,@"STO_CUDA_ENTRY STV_DEFAULT"
triton_mm:
.text.triton_mm:
[----:B------:R-:W1:Y:S02]  /*0000*/  LDC R1, c[0x0][0x28] ;  /* 0x00000a00ff017b82 */ /* 0x000e640000000800 */
[----:B------:R-:W2:Y:S02]  /*0010*/  LDC R7, c[0x0][0x228] ;  /* 0x00008a00ff077b82 */ /* 0x000ea40000000800 */
[----:B--2---:R-:W-:-:S05]  /*0020*/  IMAD R0, R7, 0xc00, RZ ;  /* 0x00000c0007007824 */ /* 0x004fca00078e02ff */
[----:B------:R-:W-:-:S13]  /*0030*/  ISETP.NE.AND P0, PT, R0, RZ, PT ;  /* 0x000000ff0000720c */ /* 0x000fda0003f05270 */
[----:B------:R-:W-:Y:S05]  /*0040*/  @!P0 EXIT ;  /* 0x000000000000894d */ /* 0x000fea0003800000 */
[----:B------:R-:W2:Y:S01]  /*0050*/  S2R R8, SR_CTAID.X ;  /* 0x0000000000087919 */ /* 0x000ea20000002500 */
[----:B------:R-:W-:Y:S01]  /*0060*/  VIADD R0, R7, 0x7f ;  /* 0x0000007f07007836 */ /* 0x000fe20000000000 */
[----:B------:R-:W-:Y:S01]  /*0070*/  IABS R17, R7 ;  /* 0x0000000700117213 */ /* 0x000fe20000000000 */
[----:B------:R-:W3:Y:S01]  /*0080*/  S2UR UR14, SR_CgaCtaId ;  /* 0x00000000000e79c3 */ /* 0x000ee20000008800 */
[----:B------:R-:W-:Y:S01]  /*0090*/  UMOV UR4, 0x400 ;  /* 0x0000040000047882 */ /* 0x000fe20000000000 */
[----:B------:R-:W-:Y:S01]  /*00a0*/  ULDC.64 UR16, c[0x0][0x208] ;  /* 0x0000820000107ab9 */ /* 0x000fe20000000a00 */
[----:B------:R-:W-:Y:S01]  /*00b0*/  SHF.R.S32.HI R3, RZ, 0x1f, R0 ;  /* 0x0000001fff037819 */ /* 0x000fe20000011400 */
[----:B------:R-:W-:Y:S01]  /*00c0*/  IMAD.MOV.U32 R22, RZ, RZ, 0x2 ;  /* 0x00000002ff167424 */ /* 0x000fe200078e00ff */
[----:B------:R-:W-:Y:S02]  /*00d0*/  CS2R R24, SRZ ;  /* 0x0000000000187805 */ /* 0x000fe4000001ff00 */
[----:B------:R-:W-:-:S02]  /*00e0*/  CS2R R26, SRZ ;  /* 0x00000000001a7805 */ /* 0x000fc4000001ff00 */
[----:B------:R-:W-:Y:S01]  /*00f0*/  LEA.HI R3, R3, R0, RZ, 0x7 ;  /* 0x0000000003037211 */ /* 0x000fe200078f38ff */
[----:B------:R-:W4:Y:S01]  /*0100*/  LDC.64 R20, c[0x0][0x218] ;  /* 0x00008600ff147b82 */ /* 0x000f220000000a00 */
[----:B------:R-:W-:Y:S02]  /*0110*/  CS2R R28, SRZ ;  /* 0x00000000001c7805 */ /* 0x000fe4000001ff00 */
[----:B------:R-:W-:Y:S02]  /*0120*/  CS2R R30, SRZ ;  /* 0x00000000001e7805 */ /* 0x000fe4000001ff00 */
[----:B------:R-:W-:Y:S02]  /*0130*/  CS2R R32, SRZ ;  /* 0x0000000000207805 */ /* 0x000fe4000001ff00 */
[----:B------:R-:W-:Y:S02]  /*0140*/  CS2R R34, SRZ ;  /* 0x0000000000227805 */ /* 0x000fe4000001ff00 */
[----:B------:R-:W-:-:S02]  /*0150*/  CS2R R36, SRZ ;  /* 0x0000000000247805 */ /* 0x000fc4000001ff00 */
[----:B------:R-:W-:Y:S02]  /*0160*/  CS2R R38, SRZ ;  /* 0x0000000000267805 */ /* 0x000fe4000001ff00 */
[----:B------:R-:W-:Y:S02]  /*0170*/  CS2R R40, SRZ ;  /* 0x0000000000287805 */ /* 0x000fe4000001ff00 */
[----:B------:R-:W-:Y:S02]  /*0180*/  CS2R R42, SRZ ;  /* 0x00000000002a7805 */ /* 0x000fe4000001ff00 */
[----:B------:R-:W-:Y:S02]  /*0190*/  CS2R R44, SRZ ;  /* 0x00000000002c7805 */ /* 0x000fe4000001ff00 */
[----:B------:R-:W-:Y:S02]  /*01a0*/  CS2R R46, SRZ ;  /* 0x00000000002e7805 */ /* 0x000fe4000001ff00 */
[----:B------:R-:W-:-:S02]  /*01b0*/  CS2R R48, SRZ ;  /* 0x0000000000307805 */ /* 0x000fc4000001ff00 */
[----:B------:R-:W-:Y:S02]  /*01c0*/  CS2R R50, SRZ ;  /* 0x0000000000327805 */ /* 0x000fe4000001ff00 */
[----:B------:R-:W-:Y:S02]  /*01d0*/  CS2R R52, SRZ ;  /* 0x0000000000347805 */ /* 0x000fe4000001ff00 */
[----:B------:R-:W-:Y:S01]  /*01e0*/  CS2R R54, SRZ ;  /* 0x0000000000367805 */ /* 0x000fe2000001ff00 */
[----:B------:R-:W-:Y:S02]  /*01f0*/  UPLOP3.LUT UP0, UPT, UPT, UPT, UPT, 0x80, 0x0 ;  /* 0x000000000000789c */ /* 0x000fe40003f0f070 */
[----:B---3--:R-:W-:-:S03]  /*0200*/  UPRMT UR14, UR14, 0x654, UR4 ;  /* 0x000006540e0e7896 */ /* 0x008fc60008000004 */
[----:B------:R-:W-:Y:S01]  /*0210*/  UMOV UR4, 0xffffffff ;  /* 0xffffffff00047882 */ /* 0x000fe20000000000 */
[C---:B--2---:R-:W-:Y:S01]  /*0220*/  IMAD.HI R2, R8.reuse, 0x2aaaaaab, RZ ;  /* 0x2aaaaaab08027827 */ /* 0x044fe200078e02ff */
[----:B------:R-:W-:Y:S02]  /*0230*/  IABS R11, R8 ;  /* 0x00000008000b7213 */ /* 0x000fe40000000000 */
[----:B------:R-:W-:Y:S02]  /*0240*/  ISETP.GE.AND P2, PT, R8, RZ, PT ;  /* 0x000000ff0800720c */ /* 0x000fe40003f46270 */
[----:B------:R-:W-:-:S04]  /*0250*/  SHF.R.U32.HI R5, RZ, 0x1f, R2 ;  /* 0x0000001fff057819 */ /* 0x000fc80000011602 */
[----:B------:R-:W-:-:S05]  /*0260*/  LEA.HI.SX32 R5, R2, R5, 0x1a ;  /* 0x0000000502057211 */ /* 0x000fca00078fd2ff */
[C---:B------:R-:W-:Y:S02]  /*0270*/  IMAD.SHL.U32 R0, R5.reuse, 0x8, RZ ;  /* 0x0000000805007824 */ /* 0x040fe400078e00ff */
[----:B------:R-:W-:-:S03]  /*0280*/  IMAD R13, R5, -0x180, R8 ;  /* 0xfffffe80050d7824 */ /* 0x000fc600078e0208 */
[----:B------:R-:W-:-:S04]  /*0290*/  LEA.HI.SX32 R3, R3, -R0, 0x19 ;  /* 0x8000000003037211 */ /* 0x000fc800078fcaff */
[----:B------:R-:W-:-:S04]  /*02a0*/  VIMNMX R4, R3, 0x8, PT ;  /* 0x0000000803047848 */ /* 0x000fc80003fe0100 */
[-C--:B------:R-:W-:Y:S02]  /*02b0*/  IABS R15, R4.reuse ;  /* 0x00000004000f7213 */ /* 0x080fe40000000000 */
[-C--:B------:R-:W-:Y:S02]  /*02c0*/  IABS R12, R4.reuse ;  /* 0x00000004000c7213 */ /* 0x080fe40000000000 */
[----:B------:R-:W2:Y:S01]  /*02d0*/  I2F.RP R6, R15 ;  /* 0x0000000f00067306 */ /* 0x000ea20000209400 */
[----:B------:R-:W-:-:S07]  /*02e0*/  LOP3.LUT R5, RZ, R4, RZ, 0x33, !PT ;  /* 0x00000004ff057212 */ /* 0x000fce00078e33ff */
[----:B--2---:R-:W2:Y:S02]  /*02f0*/  MUFU.RCP R6, R6 ;  /* 0x0000000600067308 */ /* 0x004ea40000001000 */
[----:B--2---:R-:W-:-:S06]  /*0300*/  VIADD R2, R6, 0xffffffe ;  /* 0x0ffffffe06027836 */ /* 0x004fcc0000000000 */
[----:B------:R2:W3:Y:S02]  /*0310*/  F2I.FTZ.U32.TRUNC.NTZ R3, R2 ;  /* 0x0000000200037305 */ /* 0x0004e4000021f000 */
[----:B--2---:R-:W-:Y:S02]  /*0320*/  IMAD.MOV.U32 R2, RZ, RZ, RZ ;  /* 0x000000ffff027224 */ /* 0x004fe400078e00ff */
[----:B---3--:R-:W-:-:S04]  /*0330*/  IMAD.MOV R10, RZ, RZ, -R3 ;  /* 0x000000ffff0a7224 */ /* 0x008fc800078e0a03 */
[----:B------:R-:W-:Y:S02]  /*0340*/  IMAD R9, R10, R15, RZ ;  /* 0x0000000f0a097224 */ /* 0x000fe400078e02ff */
[----:B------:R-:W-:Y:S02]  /*0350*/  IMAD.MOV.U32 R10, RZ, RZ, R11 ;  /* 0x000000ffff0a7224 */ /* 0x000fe400078e000b */
[----:B------:R-:W-:Y:S02]  /*0360*/  IMAD.HI.U32 R3, R3, R9, R2 ;  /* 0x0000000903037227 */ /* 0x000fe400078e0002 */
[----:B------:R-:W2:Y:S02]  /*0370*/  S2R R9, SR_TID.X ;  /* 0x0000000000097919 */ /* 0x000ea40000002100 */
[----:B------:R-:W-:Y:S01]  /*0380*/  IMAD.MOV R11, RZ, RZ, -R12 ;  /* 0x000000ffff0b7224 */ /* 0x000fe200078e0a0c */
[----:B------:R-:W-:Y:S01]  /*0390*/  IABS R12, R13 ;  /* 0x0000000d000c7213 */ /* 0x000fe20000000000 */
[----:B------:R-:W-:-:S04]  /*03a0*/  IMAD.HI.U32 R2, R3, R10, RZ ;  /* 0x0000000a03027227 */ /* 0x000fc800078e00ff */
[-C--:B------:R-:W-:Y:S02]  /*03b0*/  IMAD R2, R2, R11.reuse, R10 ;  /* 0x0000000b02027224 */ /* 0x080fe400078e020a */
[----:B------:R-:W3:Y:S01]  /*03c0*/  I2F.RP R10, R17 ;  /* 0x00000011000a7306 */ /* 0x000ee20000209400 */
[----:B------:R-:W-:Y:S02]  /*03d0*/  IMAD.HI.U32 R6, R3, R12, RZ ;  /* 0x0000000c03067227 */ /* 0x000fe400078e00ff */
[----:B------:R-:W-:Y:S02]  /*03e0*/  ISETP.GT.U32.AND P0, PT, R15, R2, PT ;  /* 0x000000020f00720c */ /* 0x000fe40003f04070 */
[----:B------:R-:W-:-:S05]  /*03f0*/  IMAD R8, R6, R11, R12 ;  /* 0x0000000b06087224 */ /* 0x000fca00078e020c */
[----:B------:R-:W-:Y:S01]  /*0400*/  ISETP.GT.U32.AND P1, PT, R15, R8, PT ;  /* 0x000000080f00720c */ /* 0x000fe20003f24070 */
[----:B---3--:R-:W3:Y:S05]  /*0410*/  MUFU.RCP R10, R10 ;  /* 0x0000000a000a7308 */ /* 0x008eea0000001000 */
[----:B------:R-:W-:-:S05]  /*0420*/  @!P0 IMAD.IADD R2, R2, 0x1, -R15 ;  /* 0x0000000102028824 */ /* 0x000fca00078e0a0f */
[----:B------:R-:W-:Y:S02]  /*0430*/  ISETP.GT.U32.AND P0, PT, R15, R2, PT ;  /* 0x000000020f00720c */ /* 0x000fe40003f04070 */
[----:B------:R-:W-:Y:S02]  /*0440*/  @!P1 IMAD.IADD R8, R8, 0x1, -R15 ;  /* 0x0000000108089824 */ /* 0x000fe400078e0a0f */
[----:B------:R-:W-:Y:S02]  /*0450*/  @!P1 VIADD R6, R6, 0x1 ;  /* 0x0000000106069836 */ /* 0x000fe40000000000 */
[----:B---3--:R-:W-:-:S07]  /*0460*/  VIADD R3, R10, 0xffffffe ;  /* 0x0ffffffe0a037836 */ /* 0x008fce0000000000 */
[----:B------:R-:W-:Y:S01]  /*0470*/  @!P0 IMAD.IADD R2, R2, 0x1, -R15 ;  /* 0x0000000102028824 */ /* 0x000fe200078e0a0f */
[----:B------:R-:W-:Y:S01]  /*0480*/  ISETP.NE.AND P0, PT, R4, RZ, PT ;  /* 0x000000ff0400720c */ /* 0x000fe20003f05270 */
[----:B------:R-:W3:Y:S01]  /*0490*/  F2I.FTZ.U32.TRUNC.NTZ R3, R3 ;  /* 0x0000000300037305 */ /* 0x000ee2000021f000 */
[----:B------:R-:W-:Y:S01]  /*04a0*/  LOP3.LUT R4, R13, R4, RZ, 0x3c, !PT ;  /* 0x000000040d047212 */ /* 0x000fe200078e3cff */
[----:B------:R-:W-:Y:S01]  /*04b0*/  @!P2 IMAD.MOV R2, RZ, RZ, -R2 ;  /* 0x000000ffff02a224 */ /* 0x000fe200078e0a02 */
[----:B------:R-:W-:Y:S02]  /*04c0*/  ISETP.GE.U32.AND P2, PT, R8, R15, PT ;  /* 0x0000000f0800720c */ /* 0x000fe40003f46070 */
[----:B------:R-:W-:Y:S02]  /*04d0*/  ISETP.GE.AND P3, PT, R4, RZ, PT ;  /* 0x000000ff0400720c */ /* 0x000fe40003f66270 */
[----:B------:R-:W-:Y:S02]  /*04e0*/  SEL R11, R5, R2, !P0 ;  /* 0x00000002050b7207 */ /* 0x000fe40004000000 */
[----:B--2---:R-:W-:-:S03]  /*04f0*/  SHF.R.U32.HI R2, RZ, 0x2, R9 ;  /* 0x00000002ff027819 */ /* 0x004fc60000011609 */
[----:B------:R-:W-:Y:S01]  /*0500*/  IMAD.IADD R10, R0, 0x1, R11 ;  /* 0x00000001000a7824 */ /* 0x000fe200078e020b */
[----:B------:R-:W-:Y:S01]  /*0510*/  SGXT.U32 R11, R2, 0x6 ;  /* 0x00000006020b781a */ /* 0x000fe20000000000 */
[----:B------:R-:W-:Y:S02]  /*0520*/  IMAD.MOV.U32 R2, RZ, RZ, RZ ;  /* 0x000000ffff027224 */ /* 0x000fe400078e00ff */
[----:B------:R-:W-:Y:S02]  /*0530*/  IMAD.SHL.U32 R10, R10, 0x80, RZ ;  /* 0x000000800a0a7824 */ /* 0x000fe400078e00ff */
[--C-:B---3--:R-:W-:Y:S02]  /*0540*/  IMAD.MOV R0, RZ, RZ, -R3.reuse ;  /* 0x000000ffff007224 */ /* 0x108fe400078e0a03 */
[----:B------:R-:W-:Y:S01]  /*0550*/  @P2 VIADD R6, R6, 0x1 ;  /* 0x0000000106062836 */ /* 0x000fe20000000000 */
[----:B------:R-:W-:Y:S01]  /*0560*/  LOP3.LUT R12, R10, R11, RZ, 0xfc, !PT ;  /* 0x0000000b0a0c7212 */ /* 0x000fe200078efcff */
[----:B------:R-:W-:Y:S01]  /*0570*/  IMAD R13, R0, R17, RZ ;  /* 0x00000011000d7224 */ /* 0x000fe200078e02ff */
[----:B------:R-:W-:Y:S01]  /*0580*/  LOP3.LUT R14, R10, 0x40, R11, 0xfe, !PT ;  /* 0x000000400a0e7812 */ /* 0x000fe200078efe0b */
[----:B------:R-:W-:Y:S01]  /*0590*/  @!P3 IMAD.MOV R6, RZ, RZ, -R6 ;  /* 0x000000ffff06b224 */ /* 0x000fe200078e0a06 */
[----:B------:R-:W-:Y:S01]  /*05a0*/  IABS R0, R12 ;  /* 0x0000000c00007213 */ /* 0x000fe20000000000 */
[----:B------:R-:W-:Y:S01]  /*05b0*/  IMAD.HI.U32 R2, R3, R13, R2 ;  /* 0x0000000d03027227 */ /* 0x000fe200078e0002 */
[----:B------:R-:W-:-:S02]  /*05c0*/  IABS R8, R14 ;  /* 0x0000000e00087213 */ /* 0x000fc40000000000 */
[----:B------:R-:W-:Y:S01]  /*05d0*/  SEL R5, R5, R6, !P0 ;  /* 0x0000000605057207 */ /* 0x000fe20004000000 */
[----:B------:R-:W-:Y:S01]  /*05e0*/  IMAD.MOV.U32 R3, RZ, RZ, R0 ;  /* 0x000000ffff037224 */ /* 0x000fe200078e0000 */
[----:B------:R-:W-:Y:S02]  /*05f0*/  ISETP.GE.AND P0, PT, R12, RZ, PT ;  /* 0x000000ff0c00720c */ /* 0x000fe40003f06270 */
[----:B------:R-:W-:Y:S01]  /*0600*/  LOP3.LUT R13, RZ, R7, RZ, 0x33, !PT ;  /* 0x00000007ff0d7212 */ /* 0x000fe200078e33ff */
[----:B------:R-:W-:-:S04]  /*0610*/  IMAD.HI.U32 R0, R2, R3, RZ ;  /* 0x0000000302007227 */ /* 0x000fc800078e00ff */
[----:B------:R-:W-:-:S04]  /*0620*/  IMAD.HI.U32 R2, R2, R8, RZ ;  /* 0x0000000802027227 */ /* 0x000fc800078e00ff */
[----:B------:R-:W-:Y:S02]  /*0630*/  IMAD.MOV R0, RZ, RZ, -R0 ;  /* 0x000000ffff007224 */ /* 0x000fe400078e0a00 */
[----:B------:R-:W-:Y:S02]  /*0640*/  IMAD.MOV R2, RZ, RZ, -R2 ;  /* 0x000000ffff027224 */ /* 0x000fe400078e0a02 */
[C---:B------:R-:W-:Y:S02]  /*0650*/  IMAD R0, R17.reuse, R0, R3 ;  /* 0x0000000011007224 */ /* 0x040fe400078e0203 */
[----:B------:R-:W-:Y:S02]  /*0660*/  IMAD R4, R17, R2, R8 ;  /* 0x0000000211047224 */ /* 0x000fe400078e0208 */
[----:B------:R-:W-:Y:S01]  /*0670*/  IMAD.SHL.U32 R5, R5, 0x40, RZ ;  /* 0x0000004005057824 */ /* 0x000fe200078e00ff */
[C---:B------:R-:W-:Y:S02]  /*0680*/  ISETP.GT.U32.AND P1, PT, R17.reuse, R0, PT ;  /* 0x000000001100720c */ /* 0x040fe40003f24070 */
[----:B------:R-:W-:-:S02]  /*0690*/  ISETP.GT.U32.AND P2, PT, R17, R4, PT ;  /* 0x000000041100720c */ /* 0x000fc40003f44070 */
[----:B------:R-:W-:-:S05]  /*06a0*/  LOP3.LUT R15, R5, R11, RZ, 0xfc, !PT ;  /* 0x0000000b050f7212 */ /* 0x000fca00078efcff */
[----:B------:R-:W-:-:S04]  /*06b0*/  IMAD.HI R2, R15, 0x2aaaaaab, RZ ;  /* 0x2aaaaaab0f027827 */ /* 0x000fc800078e02ff */
[--C-:B------:R-:W-:Y:S01]  /*06c0*/  @!P1 IMAD.IADD R0, R0, 0x1, -R17.reuse ;  /* 0x0000000100009824 */ /* 0x100fe200078e0a11 */
[----:B------:R-:W-:Y:S01]  /*06d0*/  ISETP.GE.AND P1, PT, R14, RZ, PT ;  /* 0x000000ff0e00720c */ /* 0x000fe20003f26270 */
[----:B------:R-:W-:Y:S01]  /*06e0*/  @!P2 IMAD.IADD R4, R4, 0x1, -R17 ;  /* 0x000000010404a824 */ /* 0x000fe200078e0a11 */
[----:B------:R-:W-:Y:S02]  /*06f0*/  SHF.R.U32.HI R3, RZ, 0x1f, R2 ;  /* 0x0000001fff037819 */ /* 0x000fe40000011602 */
[C---:B------:R-:W-:Y:S02]  /*0700*/  ISETP.GT.U32.AND P2, PT, R17.reuse, R0, PT ;  /* 0x000000001100720c */ /* 0x040fe40003f44070 */
[----:B------:R-:W-:Y:S02]  /*0710*/  ISETP.GT.U32.AND P3, PT, R17, R4, PT ;  /* 0x000000041100720c */ /* 0x000fe40003f64070 */
[----:B------:R-:W-:Y:S02]  /*0720*/  LEA.HI R12, R2, R3, RZ, 0x17 ;  /* 0x00000003020c7211 */ /* 0x000fe400078fb8ff */
[----:B------:R-:W2:Y:S03]  /*0730*/  LDC.64 R2, c[0x0][0x210] ;  /* 0x00008400ff027b82 */ /* 0x000ea60000000a00 */
[----:B------:R-:W-:-:S04]  /*0740*/  IMAD R15, R12, -0xc00, R15 ;  /* 0xfffff4000c0f7824 */ /* 0x000fc800078e020f */
[--C-:B------:R-:W-:Y:S01]  /*0750*/  @!P2 IMAD.IADD R0, R0, 0x1, -R17.reuse ;  /* 0x000000010000a824 */ /* 0x100fe200078e0a11 */
[----:B------:R-:W-:Y:S01]  /*0760*/  ISETP.NE.AND P2, PT, R7, RZ, PT ;  /* 0x000000ff0700720c */ /* 0x000fe20003f45270 */
[----:B------:R-:W-:Y:S02]  /*0770*/  @!P3 IMAD.IADD R4, R4, 0x1, -R17 ;  /* 0x000000010404b824 */ /* 0x000fe400078e0a11 */
[----:B------:R-:W-:Y:S02]  /*0780*/  IMAD.MOV.U32 R6, RZ, RZ, R0 ;  /* 0x000000ffff067224 */ /* 0x000fe400078e0000 */
[----:B------:R-:W-:Y:S02]  /*0790*/  IMAD.MOV.U32 R8, RZ, RZ, R4 ;  /* 0x000000ffff087224 */ /* 0x000fe400078e0004 */
[----:B------:R-:W-:Y:S02]  /*07a0*/  IMAD.SHL.U32 R0, R9, 0x8, RZ ;  /* 0x0000000809007824 */ /* 0x000fe400078e00ff */
[----:B------:R-:W-:-:S02]  /*07b0*/  @!P0 IMAD.MOV R6, RZ, RZ, -R6 ;  /* 0x000000ffff068224 */ /* 0x000fc400078e0a06 */
[----:B------:R-:W-:Y:S01]  /*07c0*/  @!P1 IMAD.MOV R8, RZ, RZ, -R8 ;  /* 0x000000ffff089224 */ /* 0x000fe200078e0a08 */
[----:B------:R-:W-:Y:S02]  /*07d0*/  LOP3.LUT R4, R0, 0x18, RZ, 0xc0, !PT ;  /* 0x0000001800047812 */ /* 0x000fe400078ec0ff */
[C---:B------:R-:W-:Y:S02]  /*07e0*/  SEL R19, R13.reuse, R6, !P2 ;  /* 0x000000060d137207 */ /* 0x040fe40005000000 */
[----:B------:R-:W-:Y:S01]  /*07f0*/  SEL R13, R13, R8, !P2 ;  /* 0x000000080d0d7207 */ /* 0x000fe20005000000 */
[--C-:B------:R-:W-:Y:S01]  /*0800*/  IMAD R17, R15, 0x40, R4.reuse ;  /* 0x000000400f117824 */ /* 0x100fe200078e0204 */
[----:B------:R-:W-:Y:S01]  /*0810*/  LOP3.LUT R8, R11, 0x40, RZ, 0xfc, !PT ;  /* 0x000000400b087812 */ /* 0x000fe200078efcff */
[--C-:B------:R-:W-:Y:S02]  /*0820*/  IMAD R19, R19, 0x40, R4.reuse ;  /* 0x0000004013137824 */ /* 0x100fe400078e0204 */
[----:B------:R-:W-:Y:S01]  /*0830*/  IMAD R15, R13, 0x40, R4 ;  /* 0x000000400d0f7824 */ /* 0x000fe200078e0204 */
[----:B------:R-:W-:Y:S01]  /*0840*/  LOP3.LUT R4, R0, 0x18, R9, 0x48, !PT ;  /* 0x0000001800047812 */ /* 0x000fe200078e4809 */
[----:B----4-:R-:W-:Y:S01]  /*0850*/  IMAD.WIDE R20, R17, 0x2, R20 ;  /* 0x0000000211147825 */ /* 0x010fe200078e0214 */
[----:B------:R-:W-:-:S03]  /*0860*/  SHF.R.U32.HI R13, RZ, 0x3, R9 ;  /* 0x00000003ff0d7819 */ /* 0x000fc60000011609 */
[--C-:B------:R-:W-:Y:S01]  /*0870*/  IMAD R6, R11, 0x20, R4.reuse ;  /* 0x000000200b067824 */ /* 0x100fe200078e0204 */
[----:B------:R-:W-:Y:S01]  /*0880*/  SGXT.U32 R13, R13, 0x5 ;  /* 0x000000050d0d781a */ /* 0x000fe20000000000 */
[----:B------:R-:W-:Y:S01]  /*0890*/  IMAD R8, R8, 0x20, R4 ;  /* 0x0000002008087824 */ /* 0x000fe200078e0204 */
[----:B------:R-:W-:Y:S01]  /*08a0*/  IADD3 R12, P0, R20, 0xc0, RZ ;  /* 0x000000c0140c7810 */ /* 0x000fe20007f1e0ff */
[--C-:B--2---:R-:W-:Y:S01]  /*08b0*/  IMAD.WIDE R18, R19, 0x2, R2.reuse ;  /* 0x0000000213127825 */ /* 0x104fe200078e0202 */
[----:B------:R-:W-:Y:S02]  /*08c0*/  LEA R14, R6, UR14, 0x1 ;  /* 0x0000000e060e7c11 */ /* 0x000fe4000f8e08ff */
[----:B------:R-:W-:Y:S01]  /*08d0*/  LEA R17, R8, UR14, 0x1 ;  /* 0x0000000e08117c11 */ /* 0x000fe2000f8e08ff */
[----:B------:R-:W-:Y:S01]  /*08e0*/  IMAD.WIDE R2, R15, 0x2, R2 ;  /* 0x000000020f027825 */ /* 0x000fe200078e0202 */
[----:B------:R-:W-:Y:S01]  /*08f0*/  LOP3.LUT R4, R13, R10, RZ, 0xfc, !PT ;  /* 0x0000000a0d047212 */ /* 0x000fe200078efcff */
[----:B------:R-:W-:Y:S01]  /*0900*/  @!PT LDS RZ, [RZ] ;  /* 0x00000000fffff984 */ /* 0x000fe20000000800 */
[----:B------:R-:W-:Y:S01]  /*0910*/  @!PT LDS RZ, [RZ] ;  /* 0x00000000fffff984 */ /* 0x000fe20000000800 */
[----:B------:R-:W-:Y:S01]  /*0920*/  @!PT LDS RZ, [RZ] ;  /* 0x00000000fffff984 */ /* 0x000fe20000000800 */
[----:B------:R-:W-:Y:S01]  /*0930*/  LDGSTS.E.BYPASS.128 [R14], desc[UR16][R18.64] ;  /* 0x00000000120e7fae */ /* 0x000fe2000b901c50 */
[----:B------:R-:W-:Y:S01]  /*0940*/  IADD3 R13, P2, R18, 0xc0, RZ ;  /* 0x000000c0120d7810 */ /* 0x000fe20007f5e0ff */
[----:B------:R-:W-:Y:S01]  /*0950*/  IMAD.X R15, RZ, RZ, R21, P0 ;  /* 0x000000ffff0f7224 */ /* 0x000fe200000e0615 */
[----:B------:R-:W-:Y:S01]  /*0960*/  IADD3 R11, P1, R2, 0xc0, RZ ;  /* 0x000000c0020b7810 */ /* 0x000fe20007f3e0ff */
[----:B------:R-:W-:Y:S02]  /*0970*/  LDGSTS.E.BYPASS.128 [R17], desc[UR16][R2.64] ;  /* 0x0000000002117fae */ /* 0x000fe4000b901c50 */
[----:B------:R-:W-:-:S02]  /*0980*/  IMAD.X R10, RZ, RZ, R19, P2 ;  /* 0x000000ffff0a7224 */ /* 0x000fc400010e0613 */
[----:B------:R-:W0:Y:S01]  /*0990*/  LDGDEPBAR ;  /* 0x00000000000079af */ /* 0x000e220000000000 */
[----:B------:R-:W-:-:S03]  /*09a0*/  IMAD.X R16, RZ, RZ, R3, P1 ;  /* 0x000000ffff107224 */ /* 0x000fc600008e0603 */
[----:B------:R-:W-:Y:S04]  /*09b0*/  LDGSTS.E.BYPASS.128 [R14+0x8000], desc[UR16][R20.64] ;  /* 0x08000000140e7fae */ /* 0x000fe8000b901c50 */
[----:B------:R-:W0:Y:S01]  /*09c0*/  LDGDEPBAR ;  /* 0x00000000000079af */ /* 0x000e220000000000 */
[----:B------:R-:W-:Y:S06]  /*09d0*/  BAR.SYNC.DEFER_BLOCKING 0x0 ;  /* 0x0000000000007b1d */ /* 0x000fec0000010000 */
[----:B------:R-:W-:Y:S01]  /*09e0*/  @!PT LDS RZ, [RZ] ;  /* 0x00000000fffff984 */ /* 0x000fe20000000800 */
[----:B------:R-:W-:Y:S01]  /*09f0*/  @!PT LDS RZ, [RZ] ;  /* 0x00000000fffff984 */ /* 0x000fe20000000800 */
[----:B------:R-:W-:Y:S01]  /*0a00*/  @!PT LDS RZ, [RZ] ;  /* 0x00000000fffff984 */ /* 0x000fe20000000800 */
[----:B------:R-:W-:Y:S04]  /*0a10*/  LDGSTS.E.BYPASS.128 [R14+0x2000], desc[UR16][R18.64+0x40] ;  /* 0x02000040120e7fae */ /* 0x000fe8000b901c50 */
[----:B------:R-:W-:Y:S04]  /*0a20*/  LDGSTS.E.BYPASS.128 [R17+0x2000], desc[UR16][R2.64+0x40] ;  /* 0x0200004002117fae */ /* 0x000fe8000b901c50 */
[----:B------:R-:W0:Y:S04]  /*0a30*/  LDGDEPBAR ;  /* 0x00000000000079af */ /* 0x000e280000000000 */
[----:B------:R-:W-:Y:S04]  /*0a40*/  LDGSTS.E.BYPASS.128 [R14+0x9000], desc[UR16][R20.64+0x40] ;  /* 0x09000040140e7fae */ /* 0x000fe8000b901c50 */
[----:B------:R-:W0:Y:S01]  /*0a50*/  LDGDEPBAR ;  /* 0x00000000000079af */ /* 0x000e220000000000 */
[----:B------:R-:W-:Y:S06]  /*0a60*/  BAR.SYNC.DEFER_BLOCKING 0x0 ;  /* 0x0000000000007b1d */ /* 0x000fec0000010000 */
[----:B------:R-:W-:Y:S01]  /*0a70*/  @!PT LDS RZ, [RZ] ;  /* 0x00000000fffff984 */ /* 0x000fe20000000800 */
[----:B------:R-:W-:Y:S01]  /*0a80*/  @!PT LDS RZ, [RZ] ;  /* 0x00000000fffff984 */ /* 0x000fe20000000800 */
[----:B------:R-:W-:Y:S01]  /*0a90*/  @!PT LDS RZ, [RZ] ;  /* 0x00000000fffff984 */ /* 0x000fe20000000800 */
[----:B------:R2:W-:Y:S04]  /*0aa0*/  LDGSTS.E.BYPASS.128 [R14+0x4000], desc[UR16][R18.64+0x80], !PT ;  /* 0x04000080120e7fae */ /* 0x0005e8000f901c50 */
[----:B------:R3:W-:Y:S04]  /*0ab0*/  LDGSTS.E.BYPASS.128 [R17+0x4000], desc[UR16][R2.64+0x80], !PT ;  /* 0x0400008002117fae */ /* 0x0007e8000f901c50 */
[----:B------:R-:W0:Y:S04]  /*0ac0*/  LDGDEPBAR ;  /* 0x00000000000079af */ /* 0x000e280000000000 */
[----:B------:R4:W-:Y:S01]  /*0ad0*/  LDGSTS.E.BYPASS.128 [R14+0xa000], desc[UR16][R20.64+0x80], !PT ;  /* 0x0a000080140e7fae */ /* 0x0009e2000f901c50 */
[----:B--2---:R-:W-:-:S03]  /*0ae0*/  SHF.R.U32.HI R18, RZ, 0x5, R9 ;  /* 0x00000005ff127819 */ /* 0x004fc60000011609 */
[----:B------:R-:W0:Y:S01]  /*0af0*/  LDGDEPBAR ;  /* 0x00000000000079af */ /* 0x000e220000000000 */
[----:B---3--:R-:W-:Y:S02]  /*0b00*/  SHF.R.U32.HI R17, RZ, 0x3, R9 ;  /* 0x00000003ff117819 */ /* 0x008fe40000011609 */
[----:B----4-:R-:W-:-:S07]  /*0b10*/  LOP3.LUT R20, R18, 0x7fffffc, RZ, 0xc0, !PT ;  /* 0x07fffffc12147812 */ /* 0x010fce00078ec0ff */
.L_x_0:
[----:B--2---:R-:W2:Y:S01]  /*0b20*/  SHFL.IDX PT, R2, R20, RZ, 0x1f ;  /* 0x00001fff14027589 */ /* 0x004ea200000e0000 */
[----:B------:R-:W-:Y:S01]  /*0b30*/  UIADD3 UR4, UR4, 0x1, URZ ;  /* 0x0000000104047890 */ /* 0x000fe2000fffe03f */
[----:B------:R-:W-:-:S04]  /*0b40*/  DEPBAR.LE SB0, 0x4 ;  /* 0x000081000000791a */ /* 0x000fc80000000000 */
[----:B------:R-:W-:Y:S01]  /*0b50*/  UISETP.GE.AND UP1, UPT, UR4, 0x4, UPT ;  /* 0x000000040400788c */ /* 0x000fe2000bf26270 */
[----:B------:R-:W-:Y:S01]  /*0b60*/  BAR.SYNC.DEFER_BLOCKING 0x0 ;  /* 0x0000000000007b1d */ /* 0x000fe20000010000 */
[----:B------:R-:W-:Y:S02]  /*0b70*/  VIADD R22, R22, 0x1 ;  /* 0x0000000116167836 */ /* 0x000fe40000000000 */
[----:B------:R-:W-:Y:S01]  /*0b80*/  USEL UR15, UR4, URZ, !UP1 ;  /* 0x0000003f040f7287 */ /* 0x000fe2000c800000 */
[----:B------:R-:W-:Y:S02]  /*0b90*/  IMAD.MOV.U32 R3, RZ, RZ, R10 ;  /* 0x000000ffff037224 */ /* 0x000fe400078e000a */
[----:B------:R-:W-:Y:S01]  /*0ba0*/  UMOV UR11, 0x80000020 ;  /* 0x80000020000b7882 */ /* 0x000fe20000000000 */
[----:B------:R-:W-:Y:S01]  /*0bb0*/  ULEA UR4, UR15, UR14, 0xd ;  /* 0x0000000e0f047291 */ /* 0x000fe2000f8e683f */
[----:B------:R-:W-:Y:S01]  /*0bc0*/  ISETP.GE.AND P0, PT, R22, 0x4, PT ;  /* 0x000000041600780c */ /* 0x000fe20003f06270 */
[----:B------:R-:W-:-:S02]  /*0bd0*/  UMOV UR7, 0x80000020 ;  /* 0x8000002000077882 */ /* 0x000fc40000000000 */
[----:B------:R-:W-:Y:S01]  /*0be0*/  USHF.R.U32.HI UR4, URZ, 0x4, UR4 ;  /* 0x000000043f047899 */ /* 0x000fe20008011604 */
[----:B------:R-:W-:Y:S02]  /*0bf0*/  SEL R22, R22, RZ, !P0 ;  /* 0x000000ff16167207 */ /* 0x000fe40004000000 */
[----:B------:R-:W-:Y:S01]  /*0c00*/  PLOP3.LUT P0, PT, PT, PT, UP0, 0x80, 0x0 ;  /* 0x000000000000781c */ /* 0x000fe20003f0f008 */
[----:B------:R-:W-:Y:S01]  /*0c10*/  ULOP3.LUT UR4, UR4, 0x3fff, URZ, 0xc0, !UPT ;  /* 0x00003fff04047892 */ /* 0x000fe2000f8ec03f */
[C---:B------:R-:W-:Y:S01]  /*0c20*/  LEA R19, R22.reuse, UR14, 0xd ;  /* 0x0000000e16137c11 */ /* 0x040fe2000f8e68ff */
[----:B------:R-:W-:Y:S01]  /*0c30*/  IMAD R23, R22, 0x1000, R14 ;  /* 0x0000100016177824 */ /* 0x000fe200078e020e */
[----:B--2---:R-:W-:Y:S01]  /*0c40*/  R2UR UR5, R2 ;  /* 0x00000000020572ca */ /* 0x004fe200000e0000 */
[----:B------:R-:W-:Y:S01]  /*0c50*/  IMAD.MOV.U32 R2, RZ, RZ, R13 ;  /* 0x000000ffff027224 */ /* 0x000fe200078e000d */
[----:B------:R-:W-:Y:S01]  /*0c60*/  IADD3 R13, P3, R13, 0x40, RZ ;  /* 0x000000400d0d7810 */ /* 0x000fe20007f7e0ff */
[--C-:B------:R-:W-:Y:S01]  /*0c70*/  IMAD R21, R6, 0x2, R19.reuse ;  /* 0x0000000206157824 */ /* 0x100fe200078e0213 */
[----:B------:R-:W-:Y:S01]  /*0c80*/  UPLOP3.LUT UP0, UPT, UPT, UPT, UPT, 0x40, 0x0 ;  /* 0x000000000000789c */ /* 0x000fe20003f0e870 */
[----:B------:R-:W-:Y:S01]  /*0c90*/  IMAD R19, R8, 0x2, R19 ;  /* 0x0000000208137824 */ /* 0x000fe200078e0213 */
[----:B------:R-:W-:Y:S01]  /*0ca0*/  WARPGROUP.ARRIVE ;  /* 0x00000000000079c5 */ /* 0x000fe20000000000 */
[----:B------:R-:W-:-:S06]  /*0cb0*/  IMAD.X R10, RZ, RZ, R10, P3 ;  /* 0x000000ffff0a7224 */ /* 0x000fcc00018e060a */
[----:B------:R-:W-:Y:S02]  /*0cc0*/  USHF.L.U32 UR6, UR5, 0x6, URZ ;  /* 0x0000000605067899 */ /* 0x000fe4000800063f */
[----:B------:R-:W-:Y:S02]  /*0cd0*/  ULEA UR5, UR15, UR14, 0xc ;  /* 0x0000000e0f057291 */ /* 0x000fe4000f8e603f */
[----:B------:R-:W-:Y:S02]  /*0ce0*/  ULOP3.LUT UR6, UR6, 0x1c0, URZ, 0xc0, !UPT ;  /* 0x000001c006067892 */ /* 0x000fe4000f8ec03f */
[----:B------:R-:W-:Y:S02]  /*0cf0*/  UIADD3 UR5, UR5, 0x8000, URZ ;  /* 0x0000800005057890 */ /* 0x000fe4000fffe03f */
[----:B------:R-:W-:Y:S02]  /*0d00*/  UIADD3 UR12, UP1, UR6, UR4, URZ ;  /* 0x00000004060c7290 */ /* 0x000fe4000ff3e03f */
[----:B------:R-:W-:-:S02]  /*0d10*/  USHF.R.U32.HI UR5, URZ, 0x4, UR5 ;  /* 0x000000043f057899 */ /* 0x000fc40008011605 */
[----:B------:R-:W-:Y:S02]  /*0d20*/  UIADD3.X UR13, URZ, URZ, URZ, UP1, !UPT ;  /* 0x0000003f3f0d7290 */ /* 0x000fe40008ffe43f */
[----:B------:R-:W-:Y:S02]  /*0d30*/  ULOP3.LUT UR4, UR5, 0x3fff, URZ, 0xc0, !UPT ;  /* 0x00003fff05047892 */ /* 0x000fe4000f8ec03f */
[----:B------:R-:W-:Y:S02]  /*0d40*/  ULOP3.LUT UR8, UR12, 0x2000000, URZ, 0xfc, !UPT ;  /* 0x020000000c087892 */ /* 0x000fe4000f8efc3f */
[----:B------:R-:W-:Y:S02]  /*0d50*/  ULOP3.LUT UR10, UR4, 0x1000000, URZ, 0xfc, !UPT ;  /* 0x01000000040a7892 */ /* 0x000fe4000f8efc3f */
[----:B------:R-:W-:Y:S01]  /*0d60*/  ULOP3.LUT UR9, UR13, 0x80000020, URZ, 0xfc, !UPT ;  /* 0x800000200d097892 */ /* 0x000fe2000f8efc3f */
[----:B------:R-:W-:Y:S01]  /*0d70*/  UMOV UR6, 0x1000002 ;  /* 0x0100000200067882 */ /* 0x000fe20000000000 */
[----:B------:R-:W-:-:S02]  /*0d80*/  UMOV UR5, URZ ;  /* 0x0000003f00057c82 */ /* 0x000fc40008000000 */
[----:B------:R-:W-:-:S05]  /*0d90*/  UIADD3.64 UR6, UR4, UR6, URZ ;  /* 0x0000000604067297 */ /* 0x000fca000fffe03f */
[----:B------:R-:W-:Y:S01]  /*0da0*/  HGMMA.64x64x16.F32.BF16 R24, gdesc[UR8], R24 ;  /* 0x00e00000081879f0 */ /* 0x000fe20008701818 */
[----:B------:R-:W-:Y:S01]  /*0db0*/  UMOV UR8, 0x2000002 ;  /* 0x0200000200087882 */ /* 0x000fe20000000000 */
[----:B------:R-:W-:Y:S02]  /*0dc0*/  UMOV UR9, 0x80000020 ;  /* 0x8000002000097882 */ /* 0x000fe40000000000 */
[----:B------:R-:W-:-:S09]  /*0dd0*/  UIADD3.64 UR4, UR12, UR8, URZ ;  /* 0x000000080c047297 */ /* 0x000fd2000fffe03f */
[----:B------:R-:W-:Y:S01]  /*0de0*/  HGMMA.64x64x16.F32.BF16 R24, gdesc[UR4], R24, gsb0 ;  /* 0x00e00000041879f0 */ /* 0x000fe20008001818 */
[----:B------:R-:W-:Y:S02]  /*0df0*/  UMOV UR4, UR15 ;  /* 0x0000000f00047c82 */ /* 0x000fe40008000000 */
[----:B------:R-:W-:Y:S02]  /*0e00*/  WARPGROUP.DEPBAR.LE gsb0, 0x1 ;  /* 0x00008000000079c5 */ /* 0x000fe40000010100 */
[----:B------:R-:W-:Y:S06]  /*0e10*/  BAR.SYNC.DEFER_BLOCKING 0x0 ;  /* 0x0000000000007b1d */ /* 0x000fec0000010000 */
[----:B------:R-:W-:Y:S01]  /*0e20*/  @!PT LDS RZ, [RZ] ;  /* 0x00000000fffff984 */ /* 0x000fe20000000800 */
[----:B------:R-:W-:Y:S01]  /*0e30*/  @!PT LDS RZ, [RZ] ;  /* 0x00000000fffff984 */ /* 0x000fe20000000800 */
[----:B------:R-:W-:Y:S01]  /*0e40*/  @!PT LDS RZ, [RZ] ;  /* 0x00000000fffff984 */ /* 0x000fe20000000800 */
[----:B------:R2:W-:Y:S02]  /*0e50*/  LDGSTS.E.BYPASS.128 [R21], desc[UR16][R2.64], !PT ;  /* 0x0000000002157fae */ /* 0x0005e4000f901c50 */
[----:B--2---:R-:W-:Y:S01]  /*0e60*/  IMAD.MOV.U32 R2, RZ, RZ, R11 ;  /* 0x000000ffff027224 */ /* 0x004fe200078e000b */
[----:B------:R-:W-:Y:S01]  /*0e70*/  IADD3 R11, P2, R11, 0x40, RZ ;  /* 0x000000400b0b7810 */ /* 0x000fe20007f5e0ff */
[----:B------:R-:W-:-:S04]  /*0e80*/  IMAD.MOV.U32 R3, RZ, RZ, R16 ;  /* 0x000000ffff037224 */ /* 0x000fc800078e0010 */
[----:B------:R-:W-:Y:S01]  /*0e90*/  IMAD.X R16, RZ, RZ, R16, P2 ;  /* 0x000000ffff107224 */ /* 0x000fe200010e0610 */
[----:B------:R2:W-:Y:S04]  /*0ea0*/  LDGSTS.E.BYPASS.128 [R19], desc[UR16][R2.64], !PT ;  /* 0x0000000002137fae */ /* 0x0005e8000f901c50 */
[----:B------:R-:W0:Y:S01]  /*0eb0*/  LDGDEPBAR ;  /* 0x00000000000079af */ /* 0x000e220000000000 */
[----:B--2---:R-:W-:Y:S01]  /*0ec0*/  IMAD.MOV.U32 R2, RZ, RZ, R12 ;  /* 0x000000ffff027224 */ /* 0x004fe200078e000c */
[----:B------:R-:W-:Y:S01]  /*0ed0*/  IADD3 R12, P1, R12, 0x40, RZ ;  /* 0x000000400c0c7810 */ /* 0x000fe20007f3e0ff */
[----:B------:R-:W-:-:S04]  /*0ee0*/  IMAD.MOV.U32 R3, RZ, RZ, R15 ;  /* 0x000000ffff037224 */ /* 0x000fc800078e000f */
[----:B------:R-:W-:Y:S01]  /*0ef0*/  IMAD.X R15, RZ, RZ, R15, P1 ;  /* 0x000000ffff0f7224 */ /* 0x000fe200008e060f */
[----:B------:R2:W-:Y:S04]  /*0f00*/  LDGSTS.E.BYPASS.128 [R23+0x8000], desc[UR16][R2.64], !PT ;  /* 0x0800000002177fae */ /* 0x0005e8000f901c50 */
[----:B------:R-:W0:Y:S01]  /*0f10*/  LDGDEPBAR ;  /* 0x00000000000079af */ /* 0x000e220000000000 */
[----:B------:R-:W-:Y:S05]  /*0f20*/  @P0 BRA `(.L_x_0) ;  /* 0xfffffff800fc0947 */ /* 0x000fea000383ffff */
[----:B------:R-:W-:Y:S02]  /*0f30*/  WARPGROUP.DEPBAR.LE gsb0, 0x0 ;  /* 0x00008000000079c5 */ /* 0x000fe40000010000 */
[----:B------:R-:W-:-:S04]  /*0f40*/  DEPBAR.LE SB0, 0x0 ;  /* 0x000080000000791a */ /* 0x000fc80000000000 */
[----:B--2---:R-:W-:Y:S01]  /*0f50*/  IMAD.SHL.U32 R2, R17, 0x4, RZ ;  /* 0x0000000411027824 */ /* 0x004fe200078e00ff */
[----:B------:R-:W-:Y:S02]  /*0f60*/  LOP3.LUT R9, R9, 0xf, RZ, 0xc0, !PT ;  /* 0x0000000f09097812 */ /* 0x000fe400078ec0ff */
[----:B------:R-:W-:Y:S02]  /*0f70*/  LOP3.LUT R18, R18, 0x7, RZ, 0xc0, !PT ;  /* 0x0000000712127812 */ /* 0x000fe400078ec0ff */
[----:B------:R-:W-:Y:S02]  /*0f80*/  LOP3.LUT R2, R2, 0x8, RZ, 0xc0, !PT ;  /* 0x0000000802027812 */ /* 0x000fe400078ec0ff */
[----:B------:R-:W-:Y:S02]  /*0f90*/  F2FP.BF16.F32.PACK_AB R24, R25, R24 ;  /* 0x000000181918723e */ /* 0x000fe400000010ff */
[----:B------:R-:W-:Y:S01]  /*0fa0*/  F2FP.BF16.F32.PACK_AB R25, R27, R26 ;  /* 0x0000001a1b19723e */ /* 0x000fe200000010ff */
[----:B------:R-:W-:Y:S01]  /*0fb0*/  IMAD R9, R9, 0x48, R2 ;  /* 0x0000004809097824 */ /* 0x000fe200078e0202 */
[----:B------:R-:W-:-:S02]  /*0fc0*/  F2FP.BF16.F32.PACK_AB R32, R33, R32 ;  /* 0x000000202120723e */ /* 0x000fc400000010ff */
[----:B------:R-:W-:Y:S01]  /*0fd0*/  F2FP.BF16.F32.PACK_AB R26, R29, R28 ;  /* 0x0000001c1d1a723e */ /* 0x000fe200000010ff */
[----:B------:R-:W-:Y:S01]  /*0fe0*/  IMAD R9, R18, 0x480, R9 ;  /* 0x0000048012097824 */ /* 0x000fe200078e0209 */
[----:B------:R-:W-:Y:S02]  /*0ff0*/  F2FP.BF16.F32.PACK_AB R27, R31, R30 ;  /* 0x0000001e1f1b723e */ /* 0x000fe400000010ff */
[----:B------:R-:W-:Y:S02]  /*1000*/  F2FP.BF16.F32.PACK_AB R33, R35, R34 ;  /* 0x000000222321723e */ /* 0x000fe400000010ff */
[----:B------:R-:W-:Y:S02]  /*1010*/  F2FP.BF16.F32.PACK_AB R40, R41, R40 ;  /* 0x000000282928723e */ /* 0x000fe400000010ff */
[----:B------:R-:W-:Y:S01]  /*1020*/  LEA R20, R9, UR14, 0x1 ;  /* 0x0000000e09147c11 */ /* 0x000fe2000f8e08ff */
[----:B------:R-:W-:Y:S01]  /*1030*/  BAR.SYNC.DEFER_BLOCKING 0x0 ;  /* 0x0000000000007b1d */ /* 0x000fe20000010000 */
[----:B------:R-:W-:-:S02]  /*1040*/  F2FP.BF16.F32.PACK_AB R34, R37, R36 ;  /* 0x000000242522723e */ /* 0x000fc400000010ff */
[----:B------:R-:W-:Y:S02]  /*1050*/  F2FP.BF16.F32.PACK_AB R35, R39, R38 ;  /* 0x000000262723723e */ /* 0x000fe400000010ff */
[----:B------:R-:W-:Y:S02]  /*1060*/  F2FP.BF16.F32.PACK_AB R41, R43, R42 ;  /* 0x0000002a2b29723e */ /* 0x000fe400000010ff */
[----:B------:R-:W-:Y:S02]  /*1070*/  F2FP.BF16.F32.PACK_AB R48, R49, R48 ;  /* 0x000000303130723e */ /* 0x000fe400000010ff */
[----:B------:R-:W-:Y:S02]  /*1080*/  F2FP.BF16.F32.PACK_AB R42, R45, R44 ;  /* 0x0000002c2d2a723e */ /* 0x000fe400000010ff */
[----:B------:R-:W-:Y:S02]  /*1090*/  F2FP.BF16.F32.PACK_AB R43, R47, R46 ;  /* 0x0000002e2f2b723e */ /* 0x000fe400000010ff */
[----:B------:R-:W-:-:S02]  /*10a0*/  F2FP.BF16.F32.PACK_AB R49, R51, R50 ;  /* 0x000000323331723e */ /* 0x000fc400000010ff */
[----:B------:R-:W-:Y:S02]  /*10b0*/  F2FP.BF16.F32.PACK_AB R50, R53, R52 ;  /* 0x000000343532723e */ /* 0x000fe400000010ff */
[----:B------:R-:W-:Y:S02]  /*10c0*/  F2FP.BF16.F32.PACK_AB R51, R55, R54 ;  /* 0x000000363733723e */ /* 0x000fe400000010ff */
[----:B------:R-:W-:Y:S02]  /*10d0*/  LOP3.LUT R17, R17, 0x3, RZ, 0xc0, !PT ;  /* 0x0000000311117812 */ /* 0x000fe400078ec0ff */
[----:B------:R-:W-:Y:S02]  /*10e0*/  LOP3.LUT R2, R0, 0x38, RZ, 0xc0, !PT ;  /* 0x0000003800027812 */ /* 0x000fe400078ec0ff */
[----:B------:R-:W-:Y:S01]  /*10f0*/  LOP3.LUT R5, R5, 0x38, R0, 0xf8, !PT ;  /* 0x0000003805057812 */ /* 0x000fe200078ef800 */
[----:B------:R2:W-:Y:S01]  /*1100*/  STSM.16.M88.4 [R20], R24 ;  /* 0x0000001814007844 */ /* 0x0005e20000000200 */
[----:B------:R-:W-:Y:S01]  /*1110*/  IMAD R17, R18, 0x4, R17 ;  /* 0x0000000412117824 */ /* 0x000fe200078e0211 */
[----:B------:R-:W-:-:S02]  /*1120*/  LOP3.LUT R0, R4, 0x20, RZ, 0xfc, !PT ;  /* 0x0000002004007812 */ /* 0x000fc400078efcff */
[----:B------:R-:W-:Y:S01]  /*1130*/  STSM.16.M88.4 [R20+0x20], R32 ;  /* 0x0000202014007844 */ /* 0x000fe20000000200 */
[----:B------:R-:W-:Y:S01]  /*1140*/  IMAD R2, R17, 0x48, R2 ;  /* 0x0000004811027824 */ /* 0x000fe200078e0202 */
[----:B------:R-:W-:Y:S01]  /*1150*/  ISETP.GE.AND P0, PT, R5, 0xc00, PT ;  /* 0x00000c000500780c */ /* 0x000fe20003f06270 */
[C---:B------:R-:W-:Y:S01]  /*1160*/  IMAD R23, R4.reuse, 0xc00, R5 ;  /* 0x00000c0004177824 */ /* 0x040fe200078e0205 */
[----:B------:R-:W-:Y:S01]  /*1170*/  STSM.16.M88.4 [R20+0x40], R40 ;  /* 0x0000402814007844 */ /* 0x000fe20000000200 */
[----:B------:R-:W-:Y:S02]  /*1180*/  LOP3.LUT R6, R4, 0x40, RZ, 0xfc, !PT ;  /* 0x0000004004067812 */ /* 0x000fe400078efcff */
[----:B------:R-:W-:Y:S01]  /*1190*/  LEA R22, R2, UR14, 0x1 ;  /* 0x0000000e02167c11 */ /* 0x000fe2000f8e08ff */
[----:B------:R3:W-:Y:S01]  /*11a0*/  STSM.16.M88.4 [R20+0x60], R48 ;  /* 0x0000603014007844 */ /* 0x0007e20000000200 */
[----:B------:R-:W4:Y:S08]  /*11b0*/  LDC.64 R2, c[0x0][0x220] ;  /* 0x00008800ff027b82 */ /* 0x000f300000000a00 */
[----:B------:R-:W-:Y:S01]  /*11c0*/  BAR.SYNC.DEFER_BLOCKING 0x0 ;  /* 0x0000000000007b1d */ /* 0x000fe20000010000 */
[CC--:B------:R-:W-:Y:S01]  /*11d0*/  ISETP.LT.AND P3, PT, R4.reuse, R7.reuse, !P0 ;  /* 0x000000070400720c */ /* 0x0c0fe20004761270 */
[C---:B------:R-:W-:Y:S01]  /*11e0*/  VIADD R21, R23.reuse, 0x18000 ;  /* 0x0001800017157836 */ /* 0x040fe20000000000 */
[----:B------:R-:W-:Y:S01]  /*11f0*/  LOP3.LUT R4, R4, 0x60, RZ, 0xfc, !PT ;  /* 0x0000006004047812 */ /* 0x000fe200078efcff */
[----:B--2---:R-:W-:Y:S01]  /*1200*/  VIADD R25, R23, 0x30000 ;  /* 0x0003000017197836 */ /* 0x004fe20000000000 */
[----:B------:R-:W-:-:S02]  /*1210*/  ISETP.LT.AND P2, PT, R0, R7, !P0 ;  /* 0x000000070000720c */ /* 0x000fc40004741270 */
[-C--:B------:R-:W-:Y:S02]  /*1220*/  ISETP.LT.AND P1, PT, R6, R7.reuse, !P0 ;  /* 0x000000070600720c */ /* 0x080fe40004721270 */
[----:B------:R-:W-:Y:S01]  /*1230*/  ISETP.LT.AND P0, PT, R4, R7, !P0 ;  /* 0x000000070400720c */ /* 0x000fe20004701270 */
[--C-:B----4-:R-:W-:Y:S01]  /*1240*/  IMAD.WIDE R4, R23, 0x2, R2.reuse ;  /* 0x0000000217047825 */ /* 0x110fe200078e0202 */
[----:B------:R-:W2:Y:S03]  /*1250*/  LDS.128 R16, [R22] ;  /* 0x0000000016107984 */ /* 0x000ea60000000c00 */
[--C-:B------:R-:W-:Y:S01]  /*1260*/  IMAD.WIDE R6, R21, 0x2, R2.reuse ;  /* 0x0000000215067825 */ /* 0x100fe200078e0202 */
[----:B------:R-:W4:Y:S03]  /*1270*/  LDS.128 R12, [R22+0x1200] ;  /* 0x00120000160c7984 */ /* 0x000f260000000c00 */
[----:B---3--:R-:W-:Y:S01]  /*1280*/  IMAD.WIDE R20, R25, 0x2, R2 ;  /* 0x0000000219147825 */ /* 0x008fe200078e0202 */
[----:B------:R-:W3:Y:S04]  /*1290*/  LDS.128 R8, [R22+0x2400] ;  /* 0x0024000016087984 */ /* 0x000ee80000000c00 */
[----:B--2---:R2:W-:Y:S04]  /*12a0*/  @P3 STG.E.128 desc[UR16][R4.64], R16 ;  /* 0x0000001004003986 */ /* 0x0045e8000c101d10 */
[----:B----4-:R2:W-:Y:S04]  /*12b0*/  @P2 STG.E.128 desc[UR16][R6.64], R12 ;  /* 0x0000000c06002986 */ /* 0x0105e8000c101d10 */
[----:B---3--:R2:W-:Y:S01]  /*12c0*/  @P1 STG.E.128 desc[UR16][R20.64], R8 ;  /* 0x0000000814001986 */ /* 0x0085e2000c101d10 */
[----:B------:R-:W-:Y:S05]  /*12d0*/  @!P0 EXIT ;  /* 0x000000000000894d */ /* 0x000fea0003800000 */
[----:B--2---:R-:W1:Y:S01]  /*12e0*/  LDS.128 R4, [R22+0x3600] ;  /* 0x0036000016047984 */ /* 0x004e620000000c00 */
[----:B------:R-:W-:-:S04]  /*12f0*/  VIADD R23, R23, 0x48000 ;  /* 0x0004800017177836 */ /* 0x000fc80000000000 */
[----:B------:R-:W-:-:S05]  /*1300*/  IMAD.WIDE R2, R23, 0x2, R2 ;  /* 0x0000000217027825 */ /* 0x000fca00078e0202 */
[----:B-1----:R-:W-:Y:S01]  /*1310*/  STG.E.128 desc[UR16][R2.64], R4 ;  /* 0x0000000402007986 */ /* 0x002fe2000c101d10 */
[----:B------:R-:W-:Y:S05]  /*1320*/  EXIT ;  /* 0x000000000000794d */ /* 0x000fea0003800000 */
.L_x_1:
[----:B------:R-:W-:-:S00]  /*1330*/  BRA `(.L_x_1) ;  /* 0xfffffffc00fc7947 */ /* 0x000fc0000383ffff */
[----:B------:R-:W-:-:S00]  /*1340*/  NOP ;  /* 0x0000000000007918 */ /* 0x000fc00000000000 */
        /* <DEDUP_REMOVED lines=11> */
.L_x_2:


//--------------------- .nv.shared.triton_mm      --------------------------
	.section	.nv.shared.triton_mm,"aw",@nobits
	.sectionflags	@""
	.align	16
	.zero		1024


//--------------------- .nv.constant0.triton_mm   --------------------------
	.section	.nv.constant0.triton_mm,"a",@progbits
	.sectionflags	@""
	.align	4
.nv.constant0.triton_mm:
	.zero		556
